//
// Generated by NVIDIA NVVM Compiler
//
// Compiler Build ID: CL-36424714
// Cuda compilation tools, release 13.0, V13.0.88
// Based on NVVM 20.0.0
//

.version 9.0
.target sm_100
.address_size 64

	// .globl	_Z11countPointsPfS_
.global .align 4 .u32 dnum;

.visible .entry _Z11countPointsPfS_(
	.param .u64 .ptr .align 1 _Z11countPointsPfS__param_0,
	.param .u64 .ptr .align 1 _Z11countPointsPfS__param_1
)
{
	.reg .pred 	%p<2>;
	.reg .b32 	%r<7>;
	.reg .b32 	%f<5>;
	.reg .b64 	%rd<8>;

	ld.param.u64 	%rd1, [_Z11countPointsPfS__param_0];
	ld.param.u64 	%rd2, [_Z11countPointsPfS__param_1];
	cvta.to.global.u64 	%rd3, %rd2;
	cvta.to.global.u64 	%rd4, %rd1;
	mov.u32 	%r1, %tid.x;
	mov.u32 	%r2, %ntid.x;
	mov.u32 	%r3, %ctaid.x;
	mad.lo.s32 	%r4, %r2, %r3, %r1;
	mul.wide.s32 	%rd5, %r4, 4;
	add.s64 	%rd6, %rd4, %rd5;
	ld.global.f32 	%f1, [%rd6];
	add.s64 	%rd7, %rd3, %rd5;
	ld.global.f32 	%f2, [%rd7];
	mul.f32 	%f3, %f2, %f2;
	fma.rn.f32 	%f4, %f1, %f1, %f3;
	setp.lt.f32 	%p1, %f4, 0f3F800000;
	selp.u32 	%r5, 1, 0, %p1;
	atom.global.add.u32 	%r6, [dnum], %r5;
	ret;

}


// ===== COMPILED SASS (sm_100) =====

	.target	sm_100

	.elftype	@"ET_EXEC"


//--------------------- .note.nv.tkinfo           --------------------------
	.section	.note.nv.tkinfo,"",@"SHT_NOTE"
	.sectionflags	@"SHF_NOTE_NV_TKINFO"
	.tkinfo
        /*0018*/ 	.word	0x00000002
        /*0030*/ 	.string	""
        /*0030*/ 	.string	"ptxas"
        /*0030*/ 	.string	"Cuda compilation tools, release 13.0, V13.0.88"
        /*0030*/ 	.string	"Build cuda_13.0.r13.0/compiler.36424714_0"
        /*0030*/ 	.string	"-arch sm_100 -m 64 "



//--------------------- .note.nv.cuinfo           --------------------------
	.section	.note.nv.cuinfo,"",@"SHT_NOTE"
	.sectionflags	@"SHF_NOTE_NV_CUINFO"
        /*0018*/ 	.short	0x0002
        /*001a*/ 	.short	0x0064
        /*001c*/ 	.short	0x0082
	.zero		2


//--------------------- .nv.info                  --------------------------
	.section	.nv.info,"",@"SHT_CUDA_INFO"
	.align	4


	//----- nvinfo : EIATTR_REGCOUNT
	.align		4
        /*0000*/ 	.byte	0x04, 0x2f
        /*0002*/ 	.short	(.L_2 - .L_1)
	.align		4
.L_1:
        /*0004*/ 	.word	index@(_Z11countPointsPfS_)
        /*0008*/ 	.word	0x0000000b


	//----- nvinfo : EIATTR_FRAME_SIZE
	.align		4
.L_2:
        /*000c*/ 	.byte	0x04, 0x11
        /*000e*/ 	.short	(.L_4 - .L_3)
	.align		4
.L_3:
        /*0010*/ 	.word	index@(_Z11countPointsPfS_)
        /*0014*/ 	.word	0x00000000


	//----- nvinfo : EIATTR_MIN_STACK_SIZE
	.align		4
.L_4:
        /*0018*/ 	.byte	0x04, 0x12
        /*001a*/ 	.short	(.L_6 - .L_5)
	.align		4
.L_5:
        /*001c*/ 	.word	index@(_Z11countPointsPfS_)
        /*0020*/ 	.word	0x00000000
.L_6:


//--------------------- .nv.compat                --------------------------
	.section	.nv.compat,"",@"SHT_CUDA_COMPAT_INFO"
	.align	4
        /*0000*/ 	.byte	0x02, 0x09, 0x00, 0x00, 0x02, 0x02, 0x01, 0x00, 0x02, 0x05, 0x05, 0x00, 0x03, 0x07, 0x01, 0x01
        /*0010*/ 	.byte	0x02, 0x03, 0x00, 0x00, 0x02, 0x06, 0x01, 0x00, 0x04, 0x0b, 0x08, 0x00, 0x01, 0x00, 0x00, 0x00
        /*0020*/ 	.byte	0x00, 0x00, 0x00, 0x00


//--------------------- .nv.info._Z11countPointsPfS_ --------------------------
	.section	.nv.info._Z11countPointsPfS_,"",@"SHT_CUDA_INFO"
	.sectionflags	@""
	.align	4


	//----- nvinfo : EIATTR_CUDA_API_VERSION
	.align		4
        /*0000*/ 	.byte	0x04, 0x37
        /*0002*/ 	.short	(.L_8 - .L_7)
.L_7:
        /*0004*/ 	.word	0x00000082


	//----- nvinfo : EIATTR_KPARAM_INFO
	.align		4
.L_8:
        /*0008*/ 	.byte	0x04, 0x17
        /*000a*/ 	.short	(.L_10 - .L_9)
.L_9:
        /*000c*/ 	.word	0x00000000
        /*0010*/ 	.short	0x0001
        /*0012*/ 	.short	0x0008
        /*0014*/ 	.byte	0x00, 0xf5, 0x21, 0x00


	//----- nvinfo : EIATTR_KPARAM_INFO
	.align		4
.L_10:
        /*0018*/ 	.byte	0x04, 0x17
        /*001a*/ 	.short	(.L_12 - .L_11)
.L_11:
        /*001c*/ 	.word	0x00000000
        /*0020*/ 	.short	0x0000
        /*0022*/ 	.short	0x0000
        /*0024*/ 	.byte	0x00, 0xf5, 0x21, 0x00


	//----- nvinfo : EIATTR_SPARSE_MMA_MASK
	.align		4
.L_12:
        /*0028*/ 	.byte	0x03, 0x50
        /*002a*/ 	.short	0x0000


	//----- nvinfo : EIATTR_MAXREG_COUNT
	.align		4
        /*002c*/ 	.byte	0x03, 0x1b
        /*002e*/ 	.short	0x00ff


	//----- nvinfo : EIATTR_MERCURY_ISA_VERSION
	.align		4
        /*0030*/ 	.byte	0x03, 0x5f
        /*0032*/ 	.short	0x0101


	//----- nvinfo : EIATTR_INT_WARP_WIDE_INSTR_OFFSETS
	.align		4
        /*0034*/ 	.byte	0x04, 0x31
        /*0036*/ 	.short	(.L_14 - .L_13)


	//   ....[0]....
.L_13:
        /*0038*/ 	.word	0x000000c0


	//   ....[1]....
        /*003c*/ 	.word	0x00000150


	//----- nvinfo : EIATTR_VRC_CTA_INIT_COUNT
	.align		4
.L_14:
        /*0040*/ 	.byte	0x02, 0x4a
	.zero		1
	.zero		1


	//----- nvinfo : EIATTR_EXIT_INSTR_OFFSETS
	.align		4
        /*0044*/ 	.byte	0x04, 0x1c
        /*0046*/ 	.short	(.L_16 - .L_15)


	//   ....[0]....
.L_15:
        /*0048*/ 	.word	0x00000180


	//----- nvinfo : EIATTR_CBANK_PARAM_SIZE
	.align		4
.L_16:
        /*004c*/ 	.byte	0x03, 0x19
        /*004e*/ 	.short	0x0010


	//----- nvinfo : EIATTR_PARAM_CBANK
	.align		4
        /*0050*/ 	.byte	0x04, 0x0a
        /*0052*/ 	.short	(.L_18 - .L_17)
	.align		4
.L_17:
        /*0054*/ 	.word	index@(.nv.constant0._Z11countPointsPfS_)
        /*0058*/ 	.short	0x0380
        /*005a*/ 	.short	0x0010


	//----- nvinfo : EIATTR_SW_WAR
	.align		4
.L_18:
        /*005c*/ 	.byte	0x04, 0x36
        /*005e*/ 	.short	(.L_20 - .L_19)
.L_19:
        /*0060*/ 	.word	0x00000008
.L_20:


//--------------------- .nv.callgraph             --------------------------
	.section	.nv.callgraph,"",@"SHT_CUDA_CALLGRAPH"
	.align	4
	.sectionentsize	8
	.align		4
        /*0000*/ 	.word	0x00000000
	.align		4
        /*0004*/ 	.word	0xffffffff
	.align		4
        /*0008*/ 	.word	0x00000000
	.align		4
        /*000c*/ 	.word	0xfffffffe
	.align		4
        /*0010*/ 	.word	0x00000000
	.align		4
        /*0014*/ 	.word	0xfffffffd
	.align		4
        /*0018*/ 	.word	0x00000000
	.align		4
        /*001c*/ 	.word	0xfffffffc


//--------------------- .nv.constant4             --------------------------
	.section	.nv.constant4,"a",@progbits
	.align	8
	.align		8
.nv.constant4:
        /*0000*/ 	.dword	dnum


//--------------------- .text._Z11countPointsPfS_ --------------------------
	.section	.text._Z11countPointsPfS_,"ax",@progbits
	.align	128
        .global         _Z11countPointsPfS_
        .type           _Z11countPointsPfS_,@function
        .size           _Z11countPointsPfS_,(.L_x_1 - _Z11countPointsPfS_)
        .other          _Z11countPointsPfS_,@"STO_CUDA_ENTRY STV_DEFAULT"
_Z11countPointsPfS_:
.text._Z11countPointsPfS_:
[----:B------:R-:W-:Y:S01]  /*0000*/  LDC R1, c[0x0][0x37c] ;  /* 0x0000df00ff017b82 */ /* 0x000fe20000000800 */
[----:B------:R-:W0:Y:S07]  /*0010*/  S2R R7, SR_TID.X ;  /* 0x0000000000077919 */ /* 0x000e2e0000002100 */
[----:B------:R-:W1:Y:S01]  /*0020*/  LDC.64 R4, c[0x0][0x388] ;  /* 0x0000e200ff047b82 */ /* 0x000e620000000a00 */
[----:B------:R-:W0:Y:S01]  /*0030*/  LDCU UR4, c[0x0][0x360] ;  /* 0x00006c00ff0477ac */ /* 0x000e220008000800 */
[----:B------:R-:W0:Y:S01]  /*0040*/  S2R R0, SR_CTAID.X ;  /* 0x0000000000007919 */ /* 0x000e220000002500 */
[----:B------:R-:W2:Y:S05]  /*0050*/  LDCU.64 UR6, c[0x0][0x358] ;  /* 0x00006b00ff0677ac */ /* 0x000eaa0008000a00 */
[----:B------:R-:W3:Y:S01]  /*0060*/  LDC.64 R2, c[0x0][0x380] ;  /* 0x0000e000ff027b82 */ /* 0x000ee20000000a00 */
[----:B0-----:R-:W-:-:S04]  /*0070*/  IMAD R7, R0, UR4, R7 ;  /* 0x0000000400077c24 */ /* 0x001fc8000f8e0207 */
[----:B-1----:R-:W-:-:S04]  /*0080*/  IMAD.WIDE R4, R7, 0x4, R4 ;  /* 0x0000000407047825 */ /* 0x002fc800078e0204 */
[----:B---3--:R-:W-:Y:S02]  /*0090*/  IMAD.WIDE R2, R7, 0x4, R2 ;  /* 0x0000000407027825 */ /* 0x008fe400078e0202 */
[----:B--2---:R-:W2:Y:S04]  /*00a0*/  LDG.E R4, desc[UR6][R4.64] ;  /* 0x0000000604047981 */ /* 0x004ea8000c1e1900 */
[----:B------:R-:W3:Y:S01]  /*00b0*/  LDG.E R2, desc[UR6][R2.64] ;  /* 0x0000000602027981 */ /* 0x000ee2000c1e1900 */
[----:B------:R-:W-:Y:S02]  /*00c0*/  VOTEU.ANY UR4, UPT, PT ;  /* 0x0000000000047886 */ /* 0x000fe400038e0100 */
[----:B------:R-:W-:Y:S01]  /*00d0*/  UFLO.U32 UR4, UR4 ;  /* 0x00000004000472bd */ /* 0x000fe200080e0000 */
[----:B------:R-:W0:Y:S01]  /*00e0*/  S2R R8, SR_LANEID ;  /* 0x0000000000087919 */ /* 0x000e220000000000 */
[----:B--2---:R-:W-:-:S04]  /*00f0*/  FMUL R7, R4, R4 ;  /* 0x0000000404077220 */ /* 0x004fc80000400000 */
[----:B---3--:R-:W-:-:S05]  /*0100*/  FFMA R7, R2, R2, R7 ;  /* 0x0000000202077223 */ /* 0x008fca0000000007 */
[----:B------:R-:W-:Y:S02]  /*0110*/  FSETP.GEU.AND P0, PT, R7, 1, PT ;  /* 0x3f8000000700780b */ /* 0x000fe40003f0e000 */
[----:B------:R-:W1:Y:S02]  /*0120*/  LDC.64 R6, c[0x4][RZ] ;  /* 0x01000000ff067b82 */ /* 0x000e640000000a00 */
[----:B------:R-:W-:Y:S02]  /*0130*/  SEL R0, RZ, 0x1, P0 ;  /* 0x00000001ff007807 */ /* 0x000fe40000000000 */
[----:B0-----:R-:W-:-:S04]  /*0140*/  ISETP.EQ.U32.AND P0, PT, R8, UR4, PT ;  /* 0x0000000408007c0c */ /* 0x001fc8000bf02070 */
[----:B------:R-:W0:Y:S02]  /*0150*/  REDUX.SUM UR5, R0 ;  /* 0x00000000000573c4 */ /* 0x000e24000000c000 */
[----:B0-----:R-:W-:-:S07]  /*0160*/  MOV R3, UR5 ;  /* 0x0000000500037c02 */ /* 0x001fce0008000f00 */
[----:B-1----:R-:W-:Y:S01]  /*0170*/  @P0 REDG.E.ADD.STRONG.GPU desc[UR6][R6.64], R3 ;  /* 0x000000030600098e */ /* 0x002fe2000c12e106 */
[----:B------:R-:W-:Y:S05]  /*0180*/  EXIT ;  /* 0x000000000000794d */ /* 0x000fea0003800000 */
.L_x_0:
[----:B------:R-:W-:-:S00]  /*0190*/  BRA `(.L_x_0) ;  /* 0xfffffffc00fc7947 */ /* 0x000fc0000383ffff */
[----:B------:R-:W-:-:S00]  /*01a0*/  NOP ;  /* 0x0000000000007918 */ /* 0x000fc00000000000 */
        /* <DEDUP_REMOVED lines=13> */
.L_x_1:


//--------------------- .nv.shared.reserved.0     --------------------------
	.section	.nv.shared.reserved.0,"aw",@nobits
	.weak		__nv_reservedSMEM_offset_0_alias
	.size		__nv_reservedSMEM_offset_0_alias, 0, 64
	.other		__nv_reservedSMEM_offset_0_alias,@"STO_CUDA_RESERVED_SHARED STV_DEFAULT"
__nv_reservedSMEM_offset_0_alias:
	.zero		0
	.zero		64


//--------------------- .nv.global                --------------------------
	.section	.nv.global,"aw",@nobits
	.align	4
.nv.global:
	.type		dnum,@object
	.size		dnum,(.L_0 - dnum)
dnum:
	.zero		4
.L_0:


//--------------------- .nv.constant0._Z11countPointsPfS_ --------------------------
	.section	.nv.constant0._Z11countPointsPfS_,"a",@progbits
	.sectionflags	@""
	.align	4
.nv.constant0._Z11countPointsPfS_:
	.zero		912


//--------------------- SYMBOLS --------------------------

	.type		.nv.reservedSmem.offset0,@object
	.size		.nv.reservedSmem.offset0,0x4
